//
// Generated by NVIDIA NVVM Compiler
//
// Compiler Build ID: CL-36424714
// Cuda compilation tools, release 13.0, V13.0.88
// Based on NVVM 20.0.0
//

.version 9.0
.target sm_100
.address_size 64

	// .globl	_Z10mul_globalPKfPffi
.extern .shared .align 16 .b8 sh[];

.visible .entry _Z10mul_globalPKfPffi(
	.param .u64 .ptr .align 1 _Z10mul_globalPKfPffi_param_0,
	.param .u64 .ptr .align 1 _Z10mul_globalPKfPffi_param_1,
	.param .f32 _Z10mul_globalPKfPffi_param_2,
	.param .u32 _Z10mul_globalPKfPffi_param_3
)
{
	.reg .pred 	%p<2>;
	.reg .b32 	%r<6>;
	.reg .b32 	%f<4>;
	.reg .b64 	%rd<8>;

	ld.param.u64 	%rd1, [_Z10mul_globalPKfPffi_param_0];
	ld.param.u64 	%rd2, [_Z10mul_globalPKfPffi_param_1];
	ld.param.f32 	%f1, [_Z10mul_globalPKfPffi_param_2];
	ld.param.u32 	%r2, [_Z10mul_globalPKfPffi_param_3];
	mov.u32 	%r3, %ctaid.x;
	mov.u32 	%r4, %ntid.x;
	mov.u32 	%r5, %tid.x;
	mad.lo.s32 	%r1, %r3, %r4, %r5;
	setp.ge.s32 	%p1, %r1, %r2;
	@%p1 bra 	$L__BB0_2;
	cvta.to.global.u64 	%rd3, %rd1;
	cvta.to.global.u64 	%rd4, %rd2;
	mul.wide.s32 	%rd5, %r1, 4;
	add.s64 	%rd6, %rd3, %rd5;
	ld.global.nc.f32 	%f2, [%rd6];
	mul.f32 	%f3, %f1, %f2;
	add.s64 	%rd7, %rd4, %rd5;
	st.global.f32 	[%rd7], %f3;
$L__BB0_2:
	ret;

}
	// .globl	_Z10mul_sharedPKfPffi
.visible .entry _Z10mul_sharedPKfPffi(
	.param .u64 .ptr .align 1 _Z10mul_sharedPKfPffi_param_0,
	.param .u64 .ptr .align 1 _Z10mul_sharedPKfPffi_param_1,
	.param .f32 _Z10mul_sharedPKfPffi_param_2,
	.param .u32 _Z10mul_sharedPKfPffi_param_3
)
{
	.reg .pred 	%p<4>;
	.reg .b32 	%r<9>;
	.reg .b32 	%f<6>;
	.reg .b64 	%rd<9>;

	ld.param.u64 	%rd1, [_Z10mul_sharedPKfPffi_param_0];
	ld.param.u64 	%rd2, [_Z10mul_sharedPKfPffi_param_1];
	ld.param.f32 	%f1, [_Z10mul_sharedPKfPffi_param_2];
	ld.param.u32 	%r3, [_Z10mul_sharedPKfPffi_param_3];
	mov.u32 	%r4, %ctaid.x;
	mov.u32 	%r5, %ntid.x;
	mov.u32 	%r6, %tid.x;
	mad.lo.s32 	%r1, %r4, %r5, %r6;
	setp.ge.s32 	%p1, %r1, %r3;
	shl.b32 	%r7, %r6, 2;
	mov.u32 	%r8, sh;
	add.s32 	%r2, %r8, %r7;
	@%p1 bra 	$L__BB1_2;
	cvta.to.global.u64 	%rd3, %rd1;
	mul.wide.s32 	%rd4, %r1, 4;
	add.s64 	%rd5, %rd3, %rd4;
	ld.global.nc.f32 	%f2, [%rd5];
	st.shared.f32 	[%r2], %f2;
$L__BB1_2:
	setp.ge.s32 	%p2, %r1, %r3;
	bar.sync 	0;
	@%p2 bra 	$L__BB1_4;
	ld.shared.f32 	%f3, [%r2];
	mul.f32 	%f4, %f1, %f3;
	st.shared.f32 	[%r2], %f4;
$L__BB1_4:
	setp.ge.s32 	%p3, %r1, %r3;
	bar.sync 	0;
	@%p3 bra 	$L__BB1_6;
	ld.shared.f32 	%f5, [%r2];
	cvta.to.global.u64 	%rd6, %rd2;
	mul.wide.s32 	%rd7, %r1, 4;
	add.s64 	%rd8, %rd6, %rd7;
	st.global.f32 	[%rd8], %f5;
$L__BB1_6:
	ret;

}


// ===== COMPILED SASS (sm_100) =====

	.target	sm_100

	.elftype	@"ET_EXEC"


//--------------------- .note.nv.tkinfo           --------------------------
	.section	.note.nv.tkinfo,"",@"SHT_NOTE"
	.sectionflags	@"SHF_NOTE_NV_TKINFO"
	.tkinfo
        /*0018*/ 	.word	0x00000002
        /*0030*/ 	.string	""
        /*0030*/ 	.string	"ptxas"
        /*0030*/ 	.string	"Cuda compilation tools, release 13.0, V13.0.88"
        /*0030*/ 	.string	"Build cuda_13.0.r13.0/compiler.36424714_0"
        /*0030*/ 	.string	"-arch sm_100 -m 64 "



//--------------------- .note.nv.cuinfo           --------------------------
	.section	.note.nv.cuinfo,"",@"SHT_NOTE"
	.sectionflags	@"SHF_NOTE_NV_CUINFO"
        /*0018*/ 	.short	0x0002
        /*001a*/ 	.short	0x0064
        /*001c*/ 	.short	0x0082
	.zero		2


//--------------------- .nv.info                  --------------------------
	.section	.nv.info,"",@"SHT_CUDA_INFO"
	.align	4


	//----- nvinfo : EIATTR_REGCOUNT
	.align		4
        /*0000*/ 	.byte	0x04, 0x2f
        /*0002*/ 	.short	(.L_1 - .L_0)
	.align		4
.L_0:
        /*0004*/ 	.word	index@(_Z10mul_globalPKfPffi)
        /*0008*/ 	.word	0x0000000a


	//----- nvinfo : EIATTR_FRAME_SIZE
	.align		4
.L_1:
        /*000c*/ 	.byte	0x04, 0x11
        /*000e*/ 	.short	(.L_3 - .L_2)
	.align		4
.L_2:
        /*0010*/ 	.word	index@(_Z10mul_globalPKfPffi)
        /*0014*/ 	.word	0x00000000


	//----- nvinfo : EIATTR_REGCOUNT
	.align		4
.L_3:
        /*0018*/ 	.byte	0x04, 0x2f
        /*001a*/ 	.short	(.L_5 - .L_4)
	.align		4
.L_4:
        /*001c*/ 	.word	index@(_Z10mul_sharedPKfPffi)
        /*0020*/ 	.word	0x0000000a


	//----- nvinfo : EIATTR_FRAME_SIZE
	.align		4
.L_5:
        /*0024*/ 	.byte	0x04, 0x11
        /*0026*/ 	.short	(.L_7 - .L_6)
	.align		4
.L_6:
        /*0028*/ 	.word	index@(_Z10mul_sharedPKfPffi)
        /*002c*/ 	.word	0x00000000


	//----- nvinfo : EIATTR_MIN_STACK_SIZE
	.align		4
.L_7:
        /*0030*/ 	.byte	0x04, 0x12
        /*0032*/ 	.short	(.L_9 - .L_8)
	.align		4
.L_8:
        /*0034*/ 	.word	index@(_Z10mul_sharedPKfPffi)
        /*0038*/ 	.word	0x00000000


	//----- nvinfo : EIATTR_MIN_STACK_SIZE
	.align		4
.L_9:
        /*003c*/ 	.byte	0x04, 0x12
        /*003e*/ 	.short	(.L_11 - .L_10)
	.align		4
.L_10:
        /*0040*/ 	.word	index@(_Z10mul_globalPKfPffi)
        /*0044*/ 	.word	0x00000000
.L_11:


//--------------------- .nv.compat                --------------------------
	.section	.nv.compat,"",@"SHT_CUDA_COMPAT_INFO"
	.align	4
        /*0000*/ 	.byte	0x02, 0x09, 0x00, 0x00, 0x02, 0x02, 0x01, 0x00, 0x02, 0x05, 0x05, 0x00, 0x03, 0x07, 0x01, 0x01
        /*0010*/ 	.byte	0x02, 0x03, 0x00, 0x00, 0x02, 0x06, 0x01, 0x00, 0x04, 0x0b, 0x08, 0x00, 0x09, 0x00, 0x00, 0x00
        /*0020*/ 	.byte	0x00, 0x00, 0x00, 0x00


//--------------------- .nv.info._Z10mul_sharedPKfPffi --------------------------
	.section	.nv.info._Z10mul_sharedPKfPffi,"",@"SHT_CUDA_INFO"
	.sectionflags	@""
	.align	4


	//----- nvinfo : EIATTR_CUDA_API_VERSION
	.align		4
        /*0000*/ 	.byte	0x04, 0x37
        /*0002*/ 	.short	(.L_13 - .L_12)
.L_12:
        /*0004*/ 	.word	0x00000082


	//----- nvinfo : EIATTR_KPARAM_INFO
	.align		4
.L_13:
        /*0008*/ 	.byte	0x04, 0x17
        /*000a*/ 	.short	(.L_15 - .L_14)
.L_14:
        /*000c*/ 	.word	0x00000000
        /*0010*/ 	.short	0x0003
        /*0012*/ 	.short	0x0014
        /*0014*/ 	.byte	0x00, 0xf0, 0x11, 0x00


	//----- nvinfo : EIATTR_KPARAM_INFO
	.align		4
.L_15:
        /*0018*/ 	.byte	0x04, 0x17
        /*001a*/ 	.short	(.L_17 - .L_16)
.L_16:
        /*001c*/ 	.word	0x00000000
        /*0020*/ 	.short	0x0002
        /*0022*/ 	.short	0x0010
        /*0024*/ 	.byte	0x00, 0xf0, 0x11, 0x00


	//----- nvinfo : EIATTR_KPARAM_INFO
	.align		4
.L_17:
        /*0028*/ 	.byte	0x04, 0x17
        /*002a*/ 	.short	(.L_19 - .L_18)
.L_18:
        /*002c*/ 	.word	0x00000000
        /*0030*/ 	.short	0x0001
        /*0032*/ 	.short	0x0008
        /*0034*/ 	.byte	0x00, 0xf5, 0x21, 0x00


	//----- nvinfo : EIATTR_KPARAM_INFO
	.align		4
.L_19:
        /*0038*/ 	.byte	0x04, 0x17
        /*003a*/ 	.short	(.L_21 - .L_20)
.L_20:
        /*003c*/ 	.word	0x00000000
        /*0040*/ 	.short	0x0000
        /*0042*/ 	.short	0x0000
        /*0044*/ 	.byte	0x00, 0xf5, 0x21, 0x00


	//----- nvinfo : EIATTR_SPARSE_MMA_MASK
	.align		4
.L_21:
        /*0048*/ 	.byte	0x03, 0x50
        /*004a*/ 	.short	0x0000


	//----- nvinfo : EIATTR_MAXREG_COUNT
	.align		4
        /*004c*/ 	.byte	0x03, 0x1b
        /*004e*/ 	.short	0x00ff


	//----- nvinfo : EIATTR_NUM_BARRIERS
	.align		4
        /*0050*/ 	.byte	0x02, 0x4c
        /*0052*/ 	.byte	0x01
	.zero		1


	//----- nvinfo : EIATTR_MERCURY_ISA_VERSION
	.align		4
        /*0054*/ 	.byte	0x03, 0x5f
        /*0056*/ 	.short	0x0101


	//----- nvinfo : EIATTR_VRC_CTA_INIT_COUNT
	.align		4
        /*0058*/ 	.byte	0x02, 0x4a
	.zero		1
	.zero		1


	//----- nvinfo : EIATTR_EXIT_INSTR_OFFSETS
	.align		4
        /*005c*/ 	.byte	0x04, 0x1c
        /*005e*/ 	.short	(.L_23 - .L_22)


	//   ....[0]....
.L_22:
        /*0060*/ 	.word	0x00000160


	//   ....[1]....
        /*0064*/ 	.word	0x000001b0


	//----- nvinfo : EIATTR_CBANK_PARAM_SIZE
	.align		4
.L_23:
        /*0068*/ 	.byte	0x03, 0x19
        /*006a*/ 	.short	0x0018


	//----- nvinfo : EIATTR_PARAM_CBANK
	.align		4
        /*006c*/ 	.byte	0x04, 0x0a
        /*006e*/ 	.short	(.L_25 - .L_24)
	.align		4
.L_24:
        /*0070*/ 	.word	index@(.nv.constant0._Z10mul_sharedPKfPffi)
        /*0074*/ 	.short	0x0380
        /*0076*/ 	.short	0x0018


	//----- nvinfo : EIATTR_SW_WAR
	.align		4
.L_25:
        /*0078*/ 	.byte	0x04, 0x36
        /*007a*/ 	.short	(.L_27 - .L_26)
.L_26:
        /*007c*/ 	.word	0x00000008
.L_27:


//--------------------- .nv.info._Z10mul_globalPKfPffi --------------------------
	.section	.nv.info._Z10mul_globalPKfPffi,"",@"SHT_CUDA_INFO"
	.sectionflags	@""
	.align	4


	//----- nvinfo : EIATTR_CUDA_API_VERSION
	.align		4
        /*0000*/ 	.byte	0x04, 0x37
        /*0002*/ 	.short	(.L_29 - .L_28)
.L_28:
        /*0004*/ 	.word	0x00000082


	//----- nvinfo : EIATTR_KPARAM_INFO
	.align		4
.L_29:
        /*0008*/ 	.byte	0x04, 0x17
        /*000a*/ 	.short	(.L_31 - .L_30)
.L_30:
        /*000c*/ 	.word	0x00000000
        /*0010*/ 	.short	0x0003
        /*0012*/ 	.short	0x0014
        /*0014*/ 	.byte	0x00, 0xf0, 0x11, 0x00


	//----- nvinfo : EIATTR_KPARAM_INFO
	.align		4
.L_31:
        /*0018*/ 	.byte	0x04, 0x17
        /*001a*/ 	.short	(.L_33 - .L_32)
.L_32:
        /*001c*/ 	.word	0x00000000
        /*0020*/ 	.short	0x0002
        /*0022*/ 	.short	0x0010
        /*0024*/ 	.byte	0x00, 0xf0, 0x11, 0x00


	//----- nvinfo : EIATTR_KPARAM_INFO
	.align		4
.L_33:
        /*0028*/ 	.byte	0x04, 0x17
        /*002a*/ 	.short	(.L_35 - .L_34)
.L_34:
        /*002c*/ 	.word	0x00000000
        /*0030*/ 	.short	0x0001
        /*0032*/ 	.short	0x0008
        /*0034*/ 	.byte	0x00, 0xf5, 0x21, 0x00


	//----- nvinfo : EIATTR_KPARAM_INFO
	.align		4
.L_35:
        /*0038*/ 	.byte	0x04, 0x17
        /*003a*/ 	.short	(.L_37 - .L_36)
.L_36:
        /*003c*/ 	.word	0x00000000
        /*0040*/ 	.short	0x0000
        /*0042*/ 	.short	0x0000
        /*0044*/ 	.byte	0x00, 0xf5, 0x21, 0x00


	//----- nvinfo : EIATTR_SPARSE_MMA_MASK
	.align		4
.L_37:
        /*0048*/ 	.byte	0x03, 0x50
        /*004a*/ 	.short	0x0000


	//----- nvinfo : EIATTR_MAXREG_COUNT
	.align		4
        /*004c*/ 	.byte	0x03, 0x1b
        /*004e*/ 	.short	0x00ff


	//----- nvinfo : EIATTR_MERCURY_ISA_VERSION
	.align		4
        /*0050*/ 	.byte	0x03, 0x5f
        /*0052*/ 	.short	0x0101


	//----- nvinfo : EIATTR_VRC_CTA_INIT_COUNT
	.align		4
        /*0054*/ 	.byte	0x02, 0x4a
	.zero		1
	.zero		1


	//----- nvinfo : EIATTR_EXIT_INSTR_OFFSETS
	.align		4
        /*0058*/ 	.byte	0x04, 0x1c
        /*005a*/ 	.short	(.L_39 - .L_38)


	//   ....[0]....
.L_38:
        /*005c*/ 	.word	0x00000070


	//   ....[1]....
        /*0060*/ 	.word	0x00000110


	//----- nvinfo : EIATTR_CBANK_PARAM_SIZE
	.align		4
.L_39:
        /*0064*/ 	.byte	0x03, 0x19
        /*0066*/ 	.short	0x0018


	//----- nvinfo : EIATTR_PARAM_CBANK
	.align		4
        /*0068*/ 	.byte	0x04, 0x0a
        /*006a*/ 	.short	(.L_41 - .L_40)
	.align		4
.L_40:
        /*006c*/ 	.word	index@(.nv.constant0._Z10mul_globalPKfPffi)
        /*0070*/ 	.short	0x0380
        /*0072*/ 	.short	0x0018


	//----- nvinfo : EIATTR_SW_WAR
	.align		4
.L_41:
        /*0074*/ 	.byte	0x04, 0x36
        /*0076*/ 	.short	(.L_43 - .L_42)
.L_42:
        /*0078*/ 	.word	0x00000008
.L_43:


//--------------------- .nv.callgraph             --------------------------
	.section	.nv.callgraph,"",@"SHT_CUDA_CALLGRAPH"
	.align	4
	.sectionentsize	8
	.align		4
        /*0000*/ 	.word	0x00000000
	.align		4
        /*0004*/ 	.word	0xffffffff
	.align		4
        /*0008*/ 	.word	0x00000000
	.align		4
        /*000c*/ 	.word	0xfffffffe
	.align		4
        /*0010*/ 	.word	0x00000000
	.align		4
        /*0014*/ 	.word	0xfffffffd
	.align		4
        /*0018*/ 	.word	0x00000000
	.align		4
        /*001c*/ 	.word	0xfffffffc


//--------------------- .text._Z10mul_sharedPKfPffi --------------------------
	.section	.text._Z10mul_sharedPKfPffi,"ax",@progbits
	.align	128
        .global         _Z10mul_sharedPKfPffi
        .type           _Z10mul_sharedPKfPffi,@function
        .size           _Z10mul_sharedPKfPffi,(.L_x_2 - _Z10mul_sharedPKfPffi)
        .other          _Z10mul_sharedPKfPffi,@"STO_CUDA_ENTRY STV_DEFAULT"
_Z10mul_sharedPKfPffi:
.text._Z10mul_sharedPKfPffi:
[----:B------:R-:W-:Y:S01]  /*0000*/  LDC R1, c[0x0][0x37c] ;  /* 0x0000df00ff017b82 */ /* 0x000fe20000000800 */
[----:B------:R-:W0:Y:S07]  /*0010*/  S2R R0, SR_TID.X ;  /* 0x0000000000007919 */ /* 0x000e2e0000002100 */
[----:B------:R-:W0:Y:S01]  /*0020*/  S2UR UR4, SR_CTAID.X ;  /* 0x00000000000479c3 */ /* 0x000e220000002500 */
[----:B------:R-:W1:Y:S01]  /*0030*/  LDCU UR5, c[0x0][0x394] ;  /* 0x00007280ff0577ac */ /* 0x000e620008000800 */
[----:B------:R-:W2:Y:S06]  /*0040*/  LDCU.64 UR6, c[0x0][0x358] ;  /* 0x00006b00ff0677ac */ /* 0x000eac0008000a00 */
[----:B------:R-:W0:Y:S02]  /*0050*/  LDC R5, c[0x0][0x360] ;  /* 0x0000d800ff057b82 */ /* 0x000e240000000800 */
[----:B0-----:R-:W-:-:S05]  /*0060*/  IMAD R5, R5, UR4, R0 ;  /* 0x0000000405057c24 */ /* 0x001fca000f8e0200 */
[----:B-1----:R-:W-:-:S13]  /*0070*/  ISETP.GE.AND P0, PT, R5, UR5, PT ;  /* 0x0000000505007c0c */ /* 0x002fda000bf06270 */
[----:B------:R-:W0:Y:S08]  /*0080*/  @!P0 LDC.64 R2, c[0x0][0x380] ;  /* 0x0000e000ff028b82 */ /* 0x000e300000000a00 */
[----:B------:R-:W1:Y:S01]  /*0090*/  S2UR UR5, SR_CgaCtaId ;  /* 0x00000000000579c3 */ /* 0x000e620000008800 */
[----:B------:R-:W-:-:S07]  /*00a0*/  UMOV UR4, 0x400 ;  /* 0x0000040000047882 */ /* 0x000fce0000000000 */
[----:B------:R-:W3:Y:S01]  /*00b0*/  @!P0 LDC R7, c[0x0][0x390] ;  /* 0x0000e400ff078b82 */ /* 0x000ee20000000800 */
[----:B0-----:R-:W-:-:S06]  /*00c0*/  @!P0 IMAD.WIDE R2, R5, 0x4, R2 ;  /* 0x0000000405028825 */ /* 0x001fcc00078e0202 */
[----:B--2---:R-:W2:Y:S01]  /*00d0*/  @!P0 LDG.E.CONSTANT R3, desc[UR6][R2.64] ;  /* 0x0000000602038981 */ /* 0x004ea2000c1e9900 */
[----:B-1----:R-:W-:-:S06]  /*00e0*/  ULEA UR4, UR5, UR4, 0x18 ;  /* 0x0000000405047291 */ /* 0x002fcc000f8ec0ff */
[----:B------:R-:W-:-:S05]  /*00f0*/  LEA R0, R0, UR4, 0x2 ;  /* 0x0000000400007c11 */ /* 0x000fca000f8e10ff */
[----:B--2---:R-:W-:Y:S01]  /*0100*/  @!P0 STS [R0], R3 ;  /* 0x0000000300008388 */ /* 0x004fe20000000800 */
[----:B------:R-:W-:Y:S06]  /*0110*/  BAR.SYNC.DEFER_BLOCKING 0x0 ;  /* 0x0000000000007b1d */ /* 0x000fec0000010000 */
[----:B------:R-:W3:Y:S02]  /*0120*/  @!P0 LDS R4, [R0] ;  /* 0x0000000000048984 */ /* 0x000ee40000000800 */
[----:B---3--:R-:W-:-:S05]  /*0130*/  @!P0 FMUL R7, R4, R7 ;  /* 0x0000000704078220 */ /* 0x008fca0000400000 */
[----:B------:R0:W-:Y:S01]  /*0140*/  @!P0 STS [R0], R7 ;  /* 0x0000000700008388 */ /* 0x0001e20000000800 */
[----:B------:R-:W-:Y:S06]  /*0150*/  BAR.SYNC.DEFER_BLOCKING 0x0 ;  /* 0x0000000000007b1d */ /* 0x000fec0000010000 */
[----:B------:R-:W-:Y:S05]  /*0160*/  @P0 EXIT ;  /* 0x000000000000094d */ /* 0x000fea0003800000 */
[----:B0-----:R-:W0:Y:S01]  /*0170*/  LDS R7, [R0] ;  /* 0x0000000000077984 */ /* 0x001e220000000800 */
[----:B------:R-:W1:Y:S02]  /*0180*/  LDC.64 R2, c[0x0][0x388] ;  /* 0x0000e200ff027b82 */ /* 0x000e640000000a00 */
[----:B-1----:R-:W-:-:S05]  /*0190*/  IMAD.WIDE R2, R5, 0x4, R2 ;  /* 0x0000000405027825 */ /* 0x002fca00078e0202 */
[----:B0-----:R-:W-:Y:S01]  /*01a0*/  STG.E desc[UR6][R2.64], R7 ;  /* 0x0000000702007986 */ /* 0x001fe2000c101906 */
[----:B------:R-:W-:Y:S05]  /*01b0*/  EXIT ;  /* 0x000000000000794d */ /* 0x000fea0003800000 */
.L_x_0:
[----:B------:R-:W-:-:S00]  /*01c0*/  BRA `(.L_x_0) ;  /* 0xfffffffc00fc7947 */ /* 0x000fc0000383ffff */
[----:B------:R-:W-:-:S00]  /*01d0*/  NOP ;  /* 0x0000000000007918 */ /* 0x000fc00000000000 */
        /* <DEDUP_REMOVED lines=10> */
.L_x_2:


//--------------------- .text._Z10mul_globalPKfPffi --------------------------
	.section	.text._Z10mul_globalPKfPffi,"ax",@progbits
	.align	128
        .global         _Z10mul_globalPKfPffi
        .type           _Z10mul_globalPKfPffi,@function
        .size           _Z10mul_globalPKfPffi,(.L_x_3 - _Z10mul_globalPKfPffi)
        .other          _Z10mul_globalPKfPffi,@"STO_CUDA_ENTRY STV_DEFAULT"
_Z10mul_globalPKfPffi:
.text._Z10mul_globalPKfPffi:
[----:B------:R-:W-:Y:S01]  /*0000*/  LDC R1, c[0x0][0x37c] ;  /* 0x0000df00ff017b82 */ /* 0x000fe20000000800 */
[----:B------:R-:W0:Y:S07]  /*0010*/  S2R R0, SR_TID.X ;  /* 0x0000000000007919 */ /* 0x000e2e0000002100 */
[----:B------:R-:W0:Y:S01]  /*0020*/  S2UR UR4, SR_CTAID.X ;  /* 0x00000000000479c3 */ /* 0x000e220000002500 */
[----:B------:R-:W1:Y:S07]  /*0030*/  LDCU UR5, c[0x0][0x394] ;  /* 0x00007280ff0577ac */ /* 0x000e6e0008000800 */
[----:B------:R-:W0:Y:S02]  /*0040*/  LDC R7, c[0x0][0x360] ;  /* 0x0000d800ff077b82 */ /* 0x000e240000000800 */
[----:B0-----:R-:W-:-:S05]  /*0050*/  IMAD R7, R7, UR4, R0 ;  /* 0x0000000407077c24 */ /* 0x001fca000f8e0200 */
[----:B-1----:R-:W-:-:S13]  /*0060*/  ISETP.GE.AND P0, PT, R7, UR5, PT ;  /* 0x0000000507007c0c */ /* 0x002fda000bf06270 */
[----:B------:R-:W-:Y:S05]  /*0070*/  @P0 EXIT ;  /* 0x000000000000094d */ /* 0x000fea0003800000 */
[----:B------:R-:W0:Y:S01]  /*0080*/  LDC.64 R2, c[0x0][0x380] ;  /* 0x0000e000ff027b82 */ /* 0x000e220000000a00 */
[----:B------:R-:W1:Y:S01]  /*0090*/  LDCU.64 UR4, c[0x0][0x358] ;  /* 0x00006b00ff0477ac */ /* 0x000e620008000a00 */
[----:B------:R-:W2:Y:S06]  /*00a0*/  LDCU UR6, c[0x0][0x390] ;  /* 0x00007200ff0677ac */ /* 0x000eac0008000800 */
[----:B------:R-:W3:Y:S01]  /*00b0*/  LDC.64 R4, c[0x0][0x388] ;  /* 0x0000e200ff047b82 */ /* 0x000ee20000000a00 */
[----:B0-----:R-:W-:-:S06]  /*00c0*/  IMAD.WIDE R2, R7, 0x4, R2 ;  /* 0x0000000407027825 */ /* 0x001fcc00078e0202 */
[----:B-1----:R-:W2:Y:S01]  /*00d0*/  LDG.E.CONSTANT R2, desc[UR4][R2.64] ;  /* 0x0000000402027981 */ /* 0x002ea2000c1e9900 */
[----:B---3--:R-:W-:-:S04]  /*00e0*/  IMAD.WIDE R4, R7, 0x4, R4 ;  /* 0x0000000407047825 */ /* 0x008fc800078e0204 */
[----:B--2---:R-:W-:-:S05]  /*00f0*/  FMUL R7, R2, UR6 ;  /* 0x0000000602077c20 */ /* 0x004fca0008400000 */
[----:B------:R-:W-:Y:S01]  /*0100*/  STG.E desc[UR4][R4.64], R7 ;  /* 0x0000000704007986 */ /* 0x000fe2000c101904 */
[----:B------:R-:W-:Y:S05]  /*0110*/  EXIT ;  /* 0x000000000000794d */ /* 0x000fea0003800000 */
.L_x_1:
        /* <DEDUP_REMOVED lines=14> */
.L_x_3:


//--------------------- .nv.shared._Z10mul_sharedPKfPffi --------------------------
	.section	.nv.shared._Z10mul_sharedPKfPffi,"aw",@nobits
	.sectionflags	@""
	.align	16
	.zero		1024


//--------------------- .nv.shared.reserved.0     --------------------------
	.section	.nv.shared.reserved.0,"aw",@nobits
	.weak		__nv_reservedSMEM_offset_0_alias
	.size		__nv_reservedSMEM_offset_0_alias, 0, 64
	.other		__nv_reservedSMEM_offset_0_alias,@"STO_CUDA_RESERVED_SHARED STV_DEFAULT"
__nv_reservedSMEM_offset_0_alias:
	.zero		0
	.zero		64


//--------------------- .nv.shared._Z10mul_globalPKfPffi --------------------------
	.section	.nv.shared._Z10mul_globalPKfPffi,"aw",@nobits
	.sectionflags	@""
	.align	16
	.zero		1024


//--------------------- .nv.constant0._Z10mul_sharedPKfPffi --------------------------
	.section	.nv.constant0._Z10mul_sharedPKfPffi,"a",@progbits
	.sectionflags	@""
	.align	4
.nv.constant0._Z10mul_sharedPKfPffi:
	.zero		920


//--------------------- .nv.constant0._Z10mul_globalPKfPffi --------------------------
	.section	.nv.constant0._Z10mul_globalPKfPffi,"a",@progbits
	.sectionflags	@""
	.align	4
.nv.constant0._Z10mul_globalPKfPffi:
	.zero		920


//--------------------- SYMBOLS --------------------------

	.type		.nv.reservedSmem.offset0,@object
	.size		.nv.reservedSmem.offset0,0x4
	.type		.nv.reservedSmem.cap,@object
	.size		.nv.reservedSmem.cap,0x4
